//
// Generated by NVIDIA NVVM Compiler
//
// Compiler Build ID: CL-36424714
// Cuda compilation tools, release 13.0, V13.0.88
// Based on NVVM 20.0.0
//

.version 9.0
.target sm_100
.address_size 64

	// .globl	_Z14sqmatAddKernelPfS_S_i

.visible .entry _Z14sqmatAddKernelPfS_S_i(
	.param .u64 .ptr .align 1 _Z14sqmatAddKernelPfS_S_i_param_0,
	.param .u64 .ptr .align 1 _Z14sqmatAddKernelPfS_S_i_param_1,
	.param .u64 .ptr .align 1 _Z14sqmatAddKernelPfS_S_i_param_2,
	.param .u32 _Z14sqmatAddKernelPfS_S_i_param_3
)
{
	.reg .pred 	%p<12>;
	.reg .b32 	%r<38>;
	.reg .b32 	%f<88>;
	.reg .b64 	%rd<101>;

	ld.param.u64 	%rd4, [_Z14sqmatAddKernelPfS_S_i_param_0];
	ld.param.u64 	%rd5, [_Z14sqmatAddKernelPfS_S_i_param_1];
	ld.param.u64 	%rd6, [_Z14sqmatAddKernelPfS_S_i_param_2];
	ld.param.u32 	%r23, [_Z14sqmatAddKernelPfS_S_i_param_3];
	cvta.to.global.u64 	%rd1, %rd6;
	cvta.to.global.u64 	%rd2, %rd5;
	cvta.to.global.u64 	%rd3, %rd4;
	mov.u32 	%r24, %ntid.x;
	mov.u32 	%r25, %ctaid.x;
	mov.u32 	%r26, %tid.x;
	mad.lo.s32 	%r1, %r24, %r25, %r26;
	setp.ge.s32 	%p1, %r1, %r23;
	setp.lt.s32 	%p2, %r23, 1;
	or.pred  	%p3, %p1, %p2;
	@%p3 bra 	$L__BB0_13;
	add.s32 	%r28, %r23, -1;
	and.b32  	%r2, %r23, 15;
	setp.lt.u32 	%p4, %r28, 15;
	mov.b32 	%r34, 0;
	@%p4 bra 	$L__BB0_4;
	and.b32  	%r34, %r23, 2147483632;
	neg.s32 	%r32, %r34;
	shl.b32 	%r5, %r23, 4;
	mul.wide.u32 	%rd11, %r23, 4;
	mov.u32 	%r31, %r1;
$L__BB0_3:
	.pragma "nounroll";
	mul.wide.s32 	%rd7, %r31, 4;
	add.s64 	%rd8, %rd3, %rd7;
	ld.global.f32 	%f1, [%rd8];
	add.s64 	%rd9, %rd2, %rd7;
	ld.global.f32 	%f2, [%rd9];
	add.f32 	%f3, %f1, %f2;
	add.s64 	%rd10, %rd1, %rd7;
	st.global.f32 	[%rd10], %f3;
	add.s64 	%rd12, %rd8, %rd11;
	ld.global.f32 	%f4, [%rd12];
	add.s64 	%rd13, %rd9, %rd11;
	ld.global.f32 	%f5, [%rd13];
	add.f32 	%f6, %f4, %f5;
	add.s64 	%rd14, %rd10, %rd11;
	st.global.f32 	[%rd14], %f6;
	add.s64 	%rd15, %rd12, %rd11;
	ld.global.f32 	%f7, [%rd15];
	add.s64 	%rd16, %rd13, %rd11;
	ld.global.f32 	%f8, [%rd16];
	add.f32 	%f9, %f7, %f8;
	add.s64 	%rd17, %rd14, %rd11;
	st.global.f32 	[%rd17], %f9;
	add.s64 	%rd18, %rd15, %rd11;
	ld.global.f32 	%f10, [%rd18];
	add.s64 	%rd19, %rd16, %rd11;
	ld.global.f32 	%f11, [%rd19];
	add.f32 	%f12, %f10, %f11;
	add.s64 	%rd20, %rd17, %rd11;
	st.global.f32 	[%rd20], %f12;
	add.s64 	%rd21, %rd18, %rd11;
	ld.global.f32 	%f13, [%rd21];
	add.s64 	%rd22, %rd19, %rd11;
	ld.global.f32 	%f14, [%rd22];
	add.f32 	%f15, %f13, %f14;
	add.s64 	%rd23, %rd20, %rd11;
	st.global.f32 	[%rd23], %f15;
	add.s64 	%rd24, %rd21, %rd11;
	ld.global.f32 	%f16, [%rd24];
	add.s64 	%rd25, %rd22, %rd11;
	ld.global.f32 	%f17, [%rd25];
	add.f32 	%f18, %f16, %f17;
	add.s64 	%rd26, %rd23, %rd11;
	st.global.f32 	[%rd26], %f18;
	add.s64 	%rd27, %rd24, %rd11;
	ld.global.f32 	%f19, [%rd27];
	add.s64 	%rd28, %rd25, %rd11;
	ld.global.f32 	%f20, [%rd28];
	add.f32 	%f21, %f19, %f20;
	add.s64 	%rd29, %rd26, %rd11;
	st.global.f32 	[%rd29], %f21;
	add.s64 	%rd30, %rd27, %rd11;
	ld.global.f32 	%f22, [%rd30];
	add.s64 	%rd31, %rd28, %rd11;
	ld.global.f32 	%f23, [%rd31];
	add.f32 	%f24, %f22, %f23;
	add.s64 	%rd32, %rd29, %rd11;
	st.global.f32 	[%rd32], %f24;
	add.s64 	%rd33, %rd30, %rd11;
	ld.global.f32 	%f25, [%rd33];
	add.s64 	%rd34, %rd31, %rd11;
	ld.global.f32 	%f26, [%rd34];
	add.f32 	%f27, %f25, %f26;
	add.s64 	%rd35, %rd32, %rd11;
	st.global.f32 	[%rd35], %f27;
	add.s64 	%rd36, %rd33, %rd11;
	ld.global.f32 	%f28, [%rd36];
	add.s64 	%rd37, %rd34, %rd11;
	ld.global.f32 	%f29, [%rd37];
	add.f32 	%f30, %f28, %f29;
	add.s64 	%rd38, %rd35, %rd11;
	st.global.f32 	[%rd38], %f30;
	add.s64 	%rd39, %rd36, %rd11;
	ld.global.f32 	%f31, [%rd39];
	add.s64 	%rd40, %rd37, %rd11;
	ld.global.f32 	%f32, [%rd40];
	add.f32 	%f33, %f31, %f32;
	add.s64 	%rd41, %rd38, %rd11;
	st.global.f32 	[%rd41], %f33;
	add.s64 	%rd42, %rd39, %rd11;
	ld.global.f32 	%f34, [%rd42];
	add.s64 	%rd43, %rd40, %rd11;
	ld.global.f32 	%f35, [%rd43];
	add.f32 	%f36, %f34, %f35;
	add.s64 	%rd44, %rd41, %rd11;
	st.global.f32 	[%rd44], %f36;
	add.s64 	%rd45, %rd42, %rd11;
	ld.global.f32 	%f37, [%rd45];
	add.s64 	%rd46, %rd43, %rd11;
	ld.global.f32 	%f38, [%rd46];
	add.f32 	%f39, %f37, %f38;
	add.s64 	%rd47, %rd44, %rd11;
	st.global.f32 	[%rd47], %f39;
	add.s64 	%rd48, %rd45, %rd11;
	ld.global.f32 	%f40, [%rd48];
	add.s64 	%rd49, %rd46, %rd11;
	ld.global.f32 	%f41, [%rd49];
	add.f32 	%f42, %f40, %f41;
	add.s64 	%rd50, %rd47, %rd11;
	st.global.f32 	[%rd50], %f42;
	add.s64 	%rd51, %rd48, %rd11;
	ld.global.f32 	%f43, [%rd51];
	add.s64 	%rd52, %rd49, %rd11;
	ld.global.f32 	%f44, [%rd52];
	add.f32 	%f45, %f43, %f44;
	add.s64 	%rd53, %rd50, %rd11;
	st.global.f32 	[%rd53], %f45;
	add.s64 	%rd54, %rd51, %rd11;
	ld.global.f32 	%f46, [%rd54];
	add.s64 	%rd55, %rd52, %rd11;
	ld.global.f32 	%f47, [%rd55];
	add.f32 	%f48, %f46, %f47;
	add.s64 	%rd56, %rd53, %rd11;
	st.global.f32 	[%rd56], %f48;
	add.s32 	%r32, %r32, 16;
	add.s32 	%r31, %r31, %r5;
	setp.ne.s32 	%p5, %r32, 0;
	@%p5 bra 	$L__BB0_3;
$L__BB0_4:
	setp.eq.s32 	%p6, %r2, 0;
	@%p6 bra 	$L__BB0_13;
	and.b32  	%r11, %r23, 7;
	setp.lt.u32 	%p7, %r2, 8;
	@%p7 bra 	$L__BB0_7;
	mad.lo.s32 	%r29, %r34, %r23, %r1;
	mul.wide.s32 	%rd57, %r29, 4;
	add.s64 	%rd58, %rd3, %rd57;
	ld.global.f32 	%f49, [%rd58];
	add.s64 	%rd59, %rd2, %rd57;
	ld.global.f32 	%f50, [%rd59];
	add.f32 	%f51, %f49, %f50;
	add.s64 	%rd60, %rd1, %rd57;
	st.global.f32 	[%rd60], %f51;
	mul.wide.u32 	%rd61, %r23, 4;
	add.s64 	%rd62, %rd58, %rd61;
	ld.global.f32 	%f52, [%rd62];
	add.s64 	%rd63, %rd59, %rd61;
	ld.global.f32 	%f53, [%rd63];
	add.f32 	%f54, %f52, %f53;
	add.s64 	%rd64, %rd60, %rd61;
	st.global.f32 	[%rd64], %f54;
	add.s64 	%rd65, %rd62, %rd61;
	ld.global.f32 	%f55, [%rd65];
	add.s64 	%rd66, %rd63, %rd61;
	ld.global.f32 	%f56, [%rd66];
	add.f32 	%f57, %f55, %f56;
	add.s64 	%rd67, %rd64, %rd61;
	st.global.f32 	[%rd67], %f57;
	add.s64 	%rd68, %rd65, %rd61;
	ld.global.f32 	%f58, [%rd68];
	add.s64 	%rd69, %rd66, %rd61;
	ld.global.f32 	%f59, [%rd69];
	add.f32 	%f60, %f58, %f59;
	add.s64 	%rd70, %rd67, %rd61;
	st.global.f32 	[%rd70], %f60;
	add.s64 	%rd71, %rd68, %rd61;
	ld.global.f32 	%f61, [%rd71];
	add.s64 	%rd72, %rd69, %rd61;
	ld.global.f32 	%f62, [%rd72];
	add.f32 	%f63, %f61, %f62;
	add.s64 	%rd73, %rd70, %rd61;
	st.global.f32 	[%rd73], %f63;
	add.s64 	%rd74, %rd71, %rd61;
	ld.global.f32 	%f64, [%rd74];
	add.s64 	%rd75, %rd72, %rd61;
	ld.global.f32 	%f65, [%rd75];
	add.f32 	%f66, %f64, %f65;
	add.s64 	%rd76, %rd73, %rd61;
	st.global.f32 	[%rd76], %f66;
	add.s64 	%rd77, %rd74, %rd61;
	ld.global.f32 	%f67, [%rd77];
	add.s64 	%rd78, %rd75, %rd61;
	ld.global.f32 	%f68, [%rd78];
	add.f32 	%f69, %f67, %f68;
	add.s64 	%rd79, %rd76, %rd61;
	st.global.f32 	[%rd79], %f69;
	add.s64 	%rd80, %rd77, %rd61;
	ld.global.f32 	%f70, [%rd80];
	add.s64 	%rd81, %rd78, %rd61;
	ld.global.f32 	%f71, [%rd81];
	add.f32 	%f72, %f70, %f71;
	add.s64 	%rd82, %rd79, %rd61;
	st.global.f32 	[%rd82], %f72;
	add.s32 	%r34, %r34, 8;
$L__BB0_7:
	setp.eq.s32 	%p8, %r11, 0;
	@%p8 bra 	$L__BB0_13;
	and.b32  	%r14, %r23, 3;
	setp.lt.u32 	%p9, %r11, 4;
	@%p9 bra 	$L__BB0_10;
	mad.lo.s32 	%r30, %r34, %r23, %r1;
	mul.wide.s32 	%rd83, %r30, 4;
	add.s64 	%rd84, %rd3, %rd83;
	ld.global.f32 	%f73, [%rd84];
	add.s64 	%rd85, %rd2, %rd83;
	ld.global.f32 	%f74, [%rd85];
	add.f32 	%f75, %f73, %f74;
	add.s64 	%rd86, %rd1, %rd83;
	st.global.f32 	[%rd86], %f75;
	mul.wide.u32 	%rd87, %r23, 4;
	add.s64 	%rd88, %rd84, %rd87;
	ld.global.f32 	%f76, [%rd88];
	add.s64 	%rd89, %rd85, %rd87;
	ld.global.f32 	%f77, [%rd89];
	add.f32 	%f78, %f76, %f77;
	add.s64 	%rd90, %rd86, %rd87;
	st.global.f32 	[%rd90], %f78;
	add.s64 	%rd91, %rd88, %rd87;
	ld.global.f32 	%f79, [%rd91];
	add.s64 	%rd92, %rd89, %rd87;
	ld.global.f32 	%f80, [%rd92];
	add.f32 	%f81, %f79, %f80;
	add.s64 	%rd93, %rd90, %rd87;
	st.global.f32 	[%rd93], %f81;
	add.s64 	%rd94, %rd91, %rd87;
	ld.global.f32 	%f82, [%rd94];
	add.s64 	%rd95, %rd92, %rd87;
	ld.global.f32 	%f83, [%rd95];
	add.f32 	%f84, %f82, %f83;
	add.s64 	%rd96, %rd93, %rd87;
	st.global.f32 	[%rd96], %f84;
	add.s32 	%r34, %r34, 4;
$L__BB0_10:
	setp.eq.s32 	%p10, %r14, 0;
	@%p10 bra 	$L__BB0_13;
	mad.lo.s32 	%r37, %r34, %r23, %r1;
	neg.s32 	%r36, %r14;
$L__BB0_12:
	.pragma "nounroll";
	mul.wide.s32 	%rd97, %r37, 4;
	add.s64 	%rd98, %rd1, %rd97;
	add.s64 	%rd99, %rd2, %rd97;
	add.s64 	%rd100, %rd3, %rd97;
	ld.global.f32 	%f85, [%rd100];
	ld.global.f32 	%f86, [%rd99];
	add.f32 	%f87, %f85, %f86;
	st.global.f32 	[%rd98], %f87;
	add.s32 	%r37, %r37, %r23;
	add.s32 	%r36, %r36, 1;
	setp.ne.s32 	%p11, %r36, 0;
	@%p11 bra 	$L__BB0_12;
$L__BB0_13:
	ret;

}


// ===== COMPILED SASS (sm_100) =====

	.target	sm_100

	.elftype	@"ET_EXEC"


//--------------------- .note.nv.tkinfo           --------------------------
	.section	.note.nv.tkinfo,"",@"SHT_NOTE"
	.sectionflags	@"SHF_NOTE_NV_TKINFO"
	.tkinfo
        /*0018*/ 	.word	0x00000002
        /*0030*/ 	.string	""
        /*0030*/ 	.string	"ptxas"
        /*0030*/ 	.string	"Cuda compilation tools, release 13.0, V13.0.88"
        /*0030*/ 	.string	"Build cuda_13.0.r13.0/compiler.36424714_0"
        /*0030*/ 	.string	"-arch sm_100 -m 64 "



//--------------------- .note.nv.cuinfo           --------------------------
	.section	.note.nv.cuinfo,"",@"SHT_NOTE"
	.sectionflags	@"SHF_NOTE_NV_CUINFO"
        /*0018*/ 	.short	0x0002
        /*001a*/ 	.short	0x0064
        /*001c*/ 	.short	0x0082
	.zero		2


//--------------------- .nv.info                  --------------------------
	.section	.nv.info,"",@"SHT_CUDA_INFO"
	.align	4


	//----- nvinfo : EIATTR_REGCOUNT
	.align		4
        /*0000*/ 	.byte	0x04, 0x2f
        /*0002*/ 	.short	(.L_1 - .L_0)
	.align		4
.L_0:
        /*0004*/ 	.word	index@(_Z14sqmatAddKernelPfS_S_i)
        /*0008*/ 	.word	0x0000001c


	//----- nvinfo : EIATTR_FRAME_SIZE
	.align		4
.L_1:
        /*000c*/ 	.byte	0x04, 0x11
        /*000e*/ 	.short	(.L_3 - .L_2)
	.align		4
.L_2:
        /*0010*/ 	.word	index@(_Z14sqmatAddKernelPfS_S_i)
        /*0014*/ 	.word	0x00000000


	//----- nvinfo : EIATTR_MIN_STACK_SIZE
	.align		4
.L_3:
        /*0018*/ 	.byte	0x04, 0x12
        /*001a*/ 	.short	(.L_5 - .L_4)
	.align		4
.L_4:
        /*001c*/ 	.word	index@(_Z14sqmatAddKernelPfS_S_i)
        /*0020*/ 	.word	0x00000000
.L_5:


//--------------------- .nv.compat                --------------------------
	.section	.nv.compat,"",@"SHT_CUDA_COMPAT_INFO"
	.align	4
        /*0000*/ 	.byte	0x02, 0x09, 0x00, 0x00, 0x02, 0x02, 0x01, 0x00, 0x02, 0x05, 0x05, 0x00, 0x03, 0x07, 0x01, 0x01
        /*0010*/ 	.byte	0x02, 0x03, 0x00, 0x00, 0x02, 0x06, 0x01, 0x00, 0x04, 0x0b, 0x08, 0x00, 0x09, 0x00, 0x00, 0x00
        /*0020*/ 	.byte	0x00, 0x00, 0x00, 0x00


//--------------------- .nv.info._Z14sqmatAddKernelPfS_S_i --------------------------
	.section	.nv.info._Z14sqmatAddKernelPfS_S_i,"",@"SHT_CUDA_INFO"
	.sectionflags	@""
	.align	4


	//----- nvinfo : EIATTR_CUDA_API_VERSION
	.align		4
        /*0000*/ 	.byte	0x04, 0x37
        /*0002*/ 	.short	(.L_7 - .L_6)
.L_6:
        /*0004*/ 	.word	0x00000082


	//----- nvinfo : EIATTR_KPARAM_INFO
	.align		4
.L_7:
        /*0008*/ 	.byte	0x04, 0x17
        /*000a*/ 	.short	(.L_9 - .L_8)
.L_8:
        /*000c*/ 	.word	0x00000000
        /*0010*/ 	.short	0x0003
        /*0012*/ 	.short	0x0018
        /*0014*/ 	.byte	0x00, 0xf0, 0x11, 0x00


	//----- nvinfo : EIATTR_KPARAM_INFO
	.align		4
.L_9:
        /*0018*/ 	.byte	0x04, 0x17
        /*001a*/ 	.short	(.L_11 - .L_10)
.L_10:
        /*001c*/ 	.word	0x00000000
        /*0020*/ 	.short	0x0002
        /*0022*/ 	.short	0x0010
        /*0024*/ 	.byte	0x00, 0xf5, 0x21, 0x00


	//----- nvinfo : EIATTR_KPARAM_INFO
	.align		4
.L_11:
        /*0028*/ 	.byte	0x04, 0x17
        /*002a*/ 	.short	(.L_13 - .L_12)
.L_12:
        /*002c*/ 	.word	0x00000000
        /*0030*/ 	.short	0x0001
        /*0032*/ 	.short	0x0008
        /*0034*/ 	.byte	0x00, 0xf5, 0x21, 0x00


	//----- nvinfo : EIATTR_KPARAM_INFO
	.align		4
.L_13:
        /*0038*/ 	.byte	0x04, 0x17
        /*003a*/ 	.short	(.L_15 - .L_14)
.L_14:
        /*003c*/ 	.word	0x00000000
        /*0040*/ 	.short	0x0000
        /*0042*/ 	.short	0x0000
        /*0044*/ 	.byte	0x00, 0xf5, 0x21, 0x00


	//----- nvinfo : EIATTR_SPARSE_MMA_MASK
	.align		4
.L_15:
        /*0048*/ 	.byte	0x03, 0x50
        /*004a*/ 	.short	0x0000


	//----- nvinfo : EIATTR_MAXREG_COUNT
	.align		4
        /*004c*/ 	.byte	0x03, 0x1b
        /*004e*/ 	.short	0x00ff


	//----- nvinfo : EIATTR_MERCURY_ISA_VERSION
	.align		4
        /*0050*/ 	.byte	0x03, 0x5f
        /*0052*/ 	.short	0x0101


	//----- nvinfo : EIATTR_VRC_CTA_INIT_COUNT
	.align		4
        /*0054*/ 	.byte	0x02, 0x4a
	.zero		1
	.zero		1


	//----- nvinfo : EIATTR_EXIT_INSTR_OFFSETS
	.align		4
        /*0058*/ 	.byte	0x04, 0x1c
        /*005a*/ 	.short	(.L_17 - .L_16)


	//   ....[0]....
.L_16:
        /*005c*/ 	.word	0x00000080


	//   ....[1]....
        /*0060*/ 	.word	0x000008a0


	//   ....[2]....
        /*0064*/ 	.word	0x00000cc0


	//   ....[3]....
        /*0068*/ 	.word	0x00000f20


	//   ....[4]....
        /*006c*/ 	.word	0x00001030


	//----- nvinfo : EIATTR_CBANK_PARAM_SIZE
	.align		4
.L_17:
        /*0070*/ 	.byte	0x03, 0x19
        /*0072*/ 	.short	0x001c


	//----- nvinfo : EIATTR_PARAM_CBANK
	.align		4
        /*0074*/ 	.byte	0x04, 0x0a
        /*0076*/ 	.short	(.L_19 - .L_18)
	.align		4
.L_18:
        /*0078*/ 	.word	index@(.nv.constant0._Z14sqmatAddKernelPfS_S_i)
        /*007c*/ 	.short	0x0380
        /*007e*/ 	.short	0x001c


	//----- nvinfo : EIATTR_SW_WAR
	.align		4
.L_19:
        /*0080*/ 	.byte	0x04, 0x36
        /*0082*/ 	.short	(.L_21 - .L_20)
.L_20:
        /*0084*/ 	.word	0x00000008
.L_21:


//--------------------- .nv.callgraph             --------------------------
	.section	.nv.callgraph,"",@"SHT_CUDA_CALLGRAPH"
	.align	4
	.sectionentsize	8
	.align		4
        /*0000*/ 	.word	0x00000000
	.align		4
        /*0004*/ 	.word	0xffffffff
	.align		4
        /*0008*/ 	.word	0x00000000
	.align		4
        /*000c*/ 	.word	0xfffffffe
	.align		4
        /*0010*/ 	.word	0x00000000
	.align		4
        /*0014*/ 	.word	0xfffffffd
	.align		4
        /*0018*/ 	.word	0x00000000
	.align		4
        /*001c*/ 	.word	0xfffffffc


//--------------------- .text._Z14sqmatAddKernelPfS_S_i --------------------------
	.section	.text._Z14sqmatAddKernelPfS_S_i,"ax",@progbits
	.align	128
        .global         _Z14sqmatAddKernelPfS_S_i
        .type           _Z14sqmatAddKernelPfS_S_i,@function
        .size           _Z14sqmatAddKernelPfS_S_i,(.L_x_6 - _Z14sqmatAddKernelPfS_S_i)
        .other          _Z14sqmatAddKernelPfS_S_i,@"STO_CUDA_ENTRY STV_DEFAULT"
_Z14sqmatAddKernelPfS_S_i:
.text._Z14sqmatAddKernelPfS_S_i:
[----:B------:R-:W-:Y:S01]  /*0000*/  LDC R1, c[0x0][0x37c] ;  /* 0x0000df00ff017b82 */ /* 0x000fe20000000800 */
[----:B------:R-:W0:Y:S07]  /*0010*/  S2R R3, SR_CTAID.X ;  /* 0x0000000000037919 */ /* 0x000e2e0000002500 */
[----:B------:R-:W1:Y:S01]  /*0020*/  LDC R0, c[0x0][0x398] ;  /* 0x0000e600ff007b82 */ /* 0x000e620000000800 */
[----:B------:R-:W0:Y:S01]  /*0030*/  LDCU UR4, c[0x0][0x360] ;  /* 0x00006c00ff0477ac */ /* 0x000e220008000800 */
[----:B------:R-:W0:Y:S01]  /*0040*/  S2R R2, SR_TID.X ;  /* 0x0000000000027919 */ /* 0x000e220000002100 */
[----:B-1----:R-:W-:Y:S01]  /*0050*/  ISETP.GE.AND P0, PT, R0, 0x1, PT ;  /* 0x000000010000780c */ /* 0x002fe20003f06270 */
[----:B0-----:R-:W-:-:S05]  /*0060*/  IMAD R3, R3, UR4, R2 ;  /* 0x0000000403037c24 */ /* 0x001fca000f8e0202 */
[----:B------:R-:W-:-:S13]  /*0070*/  ISETP.GE.OR P0, PT, R3, R0, !P0 ;  /* 0x000000000300720c */ /* 0x000fda0004706670 */
[----:B------:R-:W-:Y:S05]  /*0080*/  @P0 EXIT ;  /* 0x000000000000094d */ /* 0x000fea0003800000 */
[C---:B------:R-:W-:Y:S01]  /*0090*/  IADD3 R2, PT, PT, R0.reuse, -0x1, RZ ;  /* 0xffffffff00027810 */ /* 0x040fe20007ffe0ff */
[----:B------:R-:W0:Y:S01]  /*00a0*/  LDCU.64 UR4, c[0x0][0x358] ;  /* 0x00006b00ff0477ac */ /* 0x000e220008000a00 */
[----:B------:R-:W-:Y:S02]  /*00b0*/  LOP3.LUT R20, R0, 0xf, RZ, 0xc0, !PT ;  /* 0x0000000f00147812 */ /* 0x000fe400078ec0ff */
[----:B------:R-:W-:Y:S01]  /*00c0*/  ISETP.GE.U32.AND P1, PT, R2, 0xf, PT ;  /* 0x0000000f0200780c */ /* 0x000fe20003f26070 */
[----:B------:R-:W-:Y:S01]  /*00d0*/  HFMA2 R2, -RZ, RZ, 0, 0 ;  /* 0x00000000ff027431 */ /* 0x000fe200000001ff */
[----:B------:R-:W-:-:S11]  /*00e0*/  ISETP.NE.AND P0, PT, R20, RZ, PT ;  /* 0x000000ff1400720c */ /* 0x000fd60003f05270 */
[----:B------:R-:W-:Y:S05]  /*00f0*/  @!P1 BRA `(.L_x_0) ;  /* 0x0000000400e89947 */ /* 0x000fea0003800000 */
[----:B------:R-:W-:Y:S02]  /*0100*/  LOP3.LUT R2, R0, 0x7ffffff0, RZ, 0xc0, !PT ;  /* 0x7ffffff000027812 */ /* 0x000fe400078ec0ff */
[----:B------:R-:W-:Y:S02]  /*0110*/  MOV R5, R3 ;  /* 0x0000000300057202 */ /* 0x000fe40000000f00 */
[----:B------:R-:W-:-:S07]  /*0120*/  IADD3 R4, PT, PT, -R2, RZ, RZ ;  /* 0x000000ff02047210 */ /* 0x000fce0007ffe1ff */
.L_x_1:
[----:B---3--:R-:W1:Y:S08]  /*0130*/  LDC.64 R14, c[0x0][0x380] ;  /* 0x0000e000ff0e7b82 */ /* 0x008e700000000a00 */
[----:B------:R-:W2:Y:S08]  /*0140*/  LDC.64 R16, c[0x0][0x388] ;  /* 0x0000e200ff107b82 */ /* 0x000eb00000000a00 */
[----:B------:R-:W3:Y:S01]  /*0150*/  LDC.64 R6, c[0x0][0x390] ;  /* 0x0000e400ff067b82 */ /* 0x000ee20000000a00 */
[----:B-1----:R-:W-:-:S05]  /*0160*/  IMAD.WIDE R14, R5, 0x4, R14 ;  /* 0x00000004050e7825 */ /* 0x002fca00078e020e */
[----:B0-----:R-:W4:Y:S01]  /*0170*/  LDG.E R8, desc[UR4][R14.64] ;  /* 0x000000040e087981 */ /* 0x001f22000c1e1900 */
[----:B--2---:R-:W-:-:S05]  /*0180*/  IMAD.WIDE R16, R5, 0x4, R16 ;  /* 0x0000000405107825 */ /* 0x004fca00078e0210 */
[----:B------:R-:W4:Y:S01]  /*0190*/  LDG.E R9, desc[UR4][R16.64] ;  /* 0x0000000410097981 */ /* 0x000f22000c1e1900 */
[----:B------:R-:W-:-:S04]  /*01a0*/  IMAD.WIDE.U32 R10, R0, 0x4, R14 ;  /* 0x00000004000a7825 */ /* 0x000fc800078e000e */
[----:B---3--:R-:W-:-:S04]  /*01b0*/  IMAD.WIDE R6, R5, 0x4, R6 ;  /* 0x0000000405067825 */ /* 0x008fc800078e0206 */
[----:B----4-:R-:W-:Y:S01]  /*01c0*/  FADD R21, R8, R9 ;  /* 0x0000000908157221 */ /* 0x010fe20000000000 */
[----:B------:R-:W-:-:S04]  /*01d0*/  IMAD.WIDE.U32 R8, R0, 0x4, R16 ;  /* 0x0000000400087825 */ /* 0x000fc800078e0010 */
[----:B------:R0:W-:Y:S04]  /*01e0*/  STG.E desc[UR4][R6.64], R21 ;  /* 0x0000001506007986 */ /* 0x0001e8000c101904 */
[----:B------:R-:W2:Y:S04]  /*01f0*/  LDG.E R18, desc[UR4][R10.64] ;  /* 0x000000040a127981 */ /* 0x000ea8000c1e1900 */
[----:B------:R-:W2:Y:S01]  /*0200*/  LDG.E R19, desc[UR4][R8.64] ;  /* 0x0000000408137981 */ /* 0x000ea2000c1e1900 */
[----:B------:R-:W-:-:S04]  /*0210*/  IMAD.WIDE.U32 R12, R0, 0x4, R6 ;  /* 0x00000004000c7825 */ /* 0x000fc800078e0006 */
[----:B------:R-:W-:-:S04]  /*0220*/  IMAD.WIDE.U32 R16, R0, 0x4, R10 ;  /* 0x0000000400107825 */ /* 0x000fc800078e000a */
[----:B------:R-:W-:-:S04]  /*0230*/  IMAD.WIDE.U32 R14, R0, 0x4, R8 ;  /* 0x00000004000e7825 */ /* 0x000fc800078e0008 */
[----:B--2---:R-:W-:-:S05]  /*0240*/  FADD R23, R18, R19 ;  /* 0x0000001312177221 */ /* 0x004fca0000000000 */
[----:B------:R1:W-:Y:S04]  /*0250*/  STG.E desc[UR4][R12.64], R23 ;  /* 0x000000170c007986 */ /* 0x0003e8000c101904 */
[----:B------:R-:W2:Y:S04]  /*0260*/  LDG.E R22, desc[UR4][R16.64] ;  /* 0x0000000410167981 */ /* 0x000ea8000c1e1900 */
[----:B------:R-:W2:Y:S01]  /*0270*/  LDG.E R25, desc[UR4][R14.64] ;  /* 0x000000040e197981 */ /* 0x000ea2000c1e1900 */
[----:B------:R-:W-:-:S04]  /*0280*/  IMAD.WIDE.U32 R18, R0, 0x4, R12 ;  /* 0x0000000400127825 */ /* 0x000fc800078e000c */
[----:B------:R-:W-:-:S04]  /*0290*/  IMAD.WIDE.U32 R10, R0, 0x4, R16 ;  /* 0x00000004000a7825 */ /* 0x000fc800078e0010 */
[----:B0-----:R-:W-:-:S04]  /*02a0*/  IMAD.WIDE.U32 R6, R0, 0x4, R14 ;  /* 0x0000000400067825 */ /* 0x001fc800078e000e */
[----:B--2---:R-:W-:-:S05]  /*02b0*/  FADD R25, R22, R25 ;  /* 0x0000001916197221 */ /* 0x004fca0000000000 */
[----:B------:R0:W-:Y:S04]  /*02c0*/  STG.E desc[UR4][R18.64], R25 ;  /* 0x0000001912007986 */ /* 0x0001e8000c101904 */
[----:B------:R-:W2:Y:S04]  /*02d0*/  LDG.E R21, desc[UR4][R10.64] ;  /* 0x000000040a157981 */ /* 0x000ea8000c1e1900 */
[----:B------:R-:W2:Y:S01]  /*02e0*/  LDG.E R22, desc[UR4][R6.64] ;  /* 0x0000000406167981 */ /* 0x000ea2000c1e1900 */
[----:B------:R-:W-:-:S04]  /*02f0*/  IMAD.WIDE.U32 R8, R0, 0x4, R18 ;  /* 0x0000000400087825 */ /* 0x000fc800078e0012 */
[----:B------:R-:W-:-:S04]  /*0300*/  IMAD.WIDE.U32 R16, R0, 0x4, R10 ;  /* 0x0000000400107825 */ /* 0x000fc800078e000a */
[----:B-1----:R-:W-:-:S04]  /*0310*/  IMAD.WIDE.U32 R12, R0, 0x4, R6 ;  /* 0x00000004000c7825 */ /* 0x002fc800078e0006 */
[----:B--2---:R-:W-:-:S05]  /*0320*/  FADD R21, R21, R22 ;  /* 0x0000001615157221 */ /* 0x004fca0000000000 */
        /* <DEDUP_REMOVED lines=8> */
[----:B------:R-:W3:Y:S04]  /*03b0*/  LDG.E R22, desc[UR4][R10.64] ;  /* 0x000000040a167981 */ /* 0x000ee8000c1e1900 */
[----:B0-----:R-:W3:Y:S01]  /*03c0*/  LDG.E R25, desc[UR4][R6.64] ;  /* 0x0000000406197981 */ /* 0x001ee2000c1e1900 */
[----:B------:R-:W-:-:S04]  /*03d0*/  IMAD.WIDE.U32 R18, R0, 0x4, R14 ;  /* 0x0000000400127825 */ /* 0x000fc800078e000e */
[----:B------:R-:W-:-:S04]  /*03e0*/  IMAD.WIDE.U32 R16, R0, 0x4, R10 ;  /* 0x0000000400107825 */ /* 0x000fc800078e000a */
[----:B-1----:R-:W-:-:S04]  /*03f0*/  IMAD.WIDE.U32 R8, R0, 0x4, R6 ;  /* 0x0000000400087825 */ /* 0x002fc800078e0006 */
[----:B---3--:R-:W-:-:S05]  /*0400*/  FADD R25, R22, R25 ;  /* 0x0000001916197221 */ /* 0x008fca0000000000 */
[----:B------:R0:W-:Y:S04]  /*0410*/  STG.E desc[UR4][R18.64], R25 ;  /* 0x0000001912007986 */ /* 0x0001e8000c101904 */
[----:B------:R-:W3:Y:S04]  /*0420*/  LDG.E R21, desc[UR4][R16.64] ;  /* 0x0000000410157981 */ /* 0x000ee8000c1e1900 */
[----:B------:R-:W3:Y:S01]  /*0430*/  LDG.E R22, desc[UR4][R8.64] ;  /* 0x0000000408167981 */ /* 0x000ee2000c1e1900 */
[----:B------:R-:W-:-:S04]  /*0440*/  IMAD.WIDE.U32 R12, R0, 0x4, R18 ;  /* 0x00000004000c7825 */ /* 0x000fc800078e0012 */
[----:B------:R-:W-:-:S04]  /*0450*/  IMAD.WIDE.U32 R10, R0, 0x4, R16 ;  /* 0x00000004000a7825 */ /* 0x000fc800078e0010 */
[----:B------:R-:W-:-:S04]  /*0460*/  IMAD.WIDE.U32 R6, R0, 0x4, R8 ;  /* 0x0000000400067825 */ /* 0x000fc800078e0008 */
[----:B---3--:R-:W-:-:S05]  /*0470*/  FADD R21, R21, R22 ;  /* 0x0000001615157221 */ /* 0x008fca0000000000 */
[----:B------:R1:W-:Y:S04]  /*0480*/  STG.E desc[UR4][R12.64], R21 ;  /* 0x000000150c007986 */ /* 0x0003e8000c101904 */
[----:B------:R-:W3:Y:S04]  /*0490*/  LDG.E R22, desc[UR4][R10.64] ;  /* 0x000000040a167981 */ /* 0x000ee8000c1e1900 */
[----:B--2---:R-:W3:Y:S01]  /*04a0*/  LDG.E R23, desc[UR4][R6.64] ;  /* 0x0000000406177981 */ /* 0x004ee2000c1e1900 */
[----:B------:R-:W-:-:S04]  /*04b0*/  IMAD.WIDE.U32 R14, R0, 0x4, R12 ;  /* 0x00000004000e7825 */ /* 0x000fc800078e000c */
[----:B------:R-:W-:-:S04]  /*04c0*/  IMAD.WIDE.U32 R16, R0, 0x4, R10 ;  /* 0x0000000400107825 */ /* 0x000fc800078e000a */
[----:B------:R-:W-:-:S04]  /*04d0*/  IMAD.WIDE.U32 R8, R0, 0x4, R6 ;  /* 0x0000000400087825 */ /* 0x000fc800078e0006 */
[----:B---3--:R-:W-:-:S05]  /*04e0*/  FADD R23, R22, R23 ;  /* 0x0000001716177221 */ /* 0x008fca0000000000 */
[----:B------:R2:W-:Y:S04]  /*04f0*/  STG.E desc[UR4][R14.64], R23 ;  /* 0x000000170e007986 */ /* 0x0005e8000c101904 */
[----:B------:R-:W3:Y:S04]  /*0500*/  LDG.E R22, desc[UR4][R16.64] ;  /* 0x0000000410167981 */ /* 0x000ee8000c1e1900 */
[----:B0-----:R-:W3:Y:S01]  /*0510*/  LDG.E R25, desc[UR4][R8.64] ;  /* 0x0000000408197981 */ /* 0x001ee2000c1e1900 */
[----:B------:R-:W-:-:S04]  /*0520*/  IMAD.WIDE.U32 R18, R0, 0x4, R14 ;  /* 0x0000000400127825 */ /* 0x000fc800078e000e */
[----:B------:R-:W-:-:S04]  /*0530*/  IMAD.WIDE.U32 R10, R0, 0x4, R16 ;  /* 0x00000004000a7825 */ /* 0x000fc800078e0010 */
[----:B------:R-:W-:-:S04]  /*0540*/  IMAD.WIDE.U32 R6, R0, 0x4, R8 ;  /* 0x0000000400067825 */ /* 0x000fc800078e0008 */
[----:B---3--:R-:W-:-:S05]  /*0550*/  FADD R25, R22, R25 ;  /* 0x0000001916197221 */ /* 0x008fca0000000000 */
[----:B------:R0:W-:Y:S04]  /*0560*/  STG.E desc[UR4][R18.64], R25 ;  /* 0x0000001912007986 */ /* 0x0001e8000c101904 */
[----:B-1----:R-:W3:Y:S04]  /*0570*/  LDG.E R21, desc[UR4][R10.64] ;  /* 0x000000040a157981 */ /* 0x002ee8000c1e1900 */
[----:B------:R-:W3:Y:S01]  /*0580*/  LDG.E R22, desc[UR4][R6.64] ;  /* 0x0000000406167981 */ /* 0x000ee2000c1e1900 */
[----:B------:R-:W-:-:S04]  /*0590*/  IMAD.WIDE.U32 R12, R0, 0x4, R18 ;  /* 0x00000004000c7825 */ /* 0x000fc800078e0012 */
[----:B--2---:R-:W-:-:S04]  /*05a0*/  IMAD.WIDE.U32 R14, R0, 0x4, R10 ;  /* 0x00000004000e7825 */ /* 0x004fc800078e000a */
[----:B------:R-:W-:-:S04]  /*05b0*/  IMAD.WIDE.U32 R8, R0, 0x4, R6 ;  /* 0x0000000400087825 */ /* 0x000fc800078e0006 */
[----:B---3--:R-:W-:-:S05]  /*05c0*/  FADD R21, R21, R22 ;  /* 0x0000001615157221 */ /* 0x008fca0000000000 */
        /* <DEDUP_REMOVED lines=11> */
[----:B-1----:R-:W-:-:S04]  /*0680*/  IMAD.WIDE.U32 R12, R0, 0x4, R10 ;  /* 0x00000004000c7825 */ /* 0x002fc800078e000a */
[----:B------:R-:W-:-:S04]  /*0690*/  IMAD.WIDE.U32 R8, R0, 0x4, R6 ;  /* 0x0000000400087825 */ /* 0x000fc800078e0006 */
        /* <DEDUP_REMOVED lines=23> */
[----:B------:R-:W2:Y:S04]  /*0810*/  LDG.E R10, desc[UR4][R10.64] ;  /* 0x000000040a0a7981 */ /* 0x000ea8000c1e1900 */
[----:B------:R-:W2:Y:S01]  /*0820*/  LDG.E R7, desc[UR4][R6.64] ;  /* 0x0000000406077981 */ /* 0x000ea2000c1e1900 */
[----:B------:R-:W-:-:S04]  /*0830*/  IADD3 R4, PT, PT, R4, 0x10, RZ ;  /* 0x0000001004047810 */ /* 0x000fc80007ffe0ff */
[----:B------:R-:W-:Y:S01]  /*0840*/  ISETP.NE.AND P1, PT, R4, RZ, PT ;  /* 0x000000ff0400720c */ /* 0x000fe20003f25270 */
[C---:B-1----:R-:W-:Y:S01]  /*0850*/  IMAD.WIDE.U32 R14, R0.reuse, 0x4, R18 ;  /* 0x00000004000e7825 */ /* 0x042fe200078e0012 */
[----:B------:R-:W-:-:S03]  /*0860*/  LEA R5, R0, R5, 0x4 ;  /* 0x0000000500057211 */ /* 0x000fc600078e20ff */
[----:B--2---:R-:W-:-:S05]  /*0870*/  FADD R17, R10, R7 ;  /* 0x000000070a117221 */ /* 0x004fca0000000000 */
[----:B------:R3:W-:Y:S03]  /*0880*/  STG.E desc[UR4][R14.64], R17 ;  /* 0x000000110e007986 */ /* 0x0007e6000c101904 */
[----:B------:R-:W-:Y:S05]  /*0890*/  @P1 BRA `(.L_x_1) ;  /* 0xfffffff800241947 */ /* 0x000fea000383ffff */
.L_x_0:
[----:B0-----:R-:W-:Y:S05]  /*08a0*/  @!P0 EXIT ;  /* 0x000000000000894d */ /* 0x001fea0003800000 */
[----:B------:R-:W-:Y:S02]  /*08b0*/  ISETP.GE.U32.AND P0, PT, R20, 0x8, PT ;  /* 0x000000081400780c */ /* 0x000fe40003f06070 */
[----:B---3--:R-:W-:-:S04]  /*08c0*/  LOP3.LUT R18, R0, 0x7, RZ, 0xc0, !PT ;  /* 0x0000000700127812 */ /* 0x008fc800078ec0ff */
[----:B------:R-:W-:-:S07]  /*08d0*/  ISETP.NE.AND P1, PT, R18, RZ, PT ;  /* 0x000000ff1200720c */ /* 0x000fce0003f25270 */
[----:B------:R-:W-:Y:S06]  /*08e0*/  @!P0 BRA `(.L_x_2) ;  /* 0x0000000000f48947 */ /* 0x000fec0003800000 */
[----:B------:R-:W0:Y:S01]  /*08f0*/  LDC.64 R4, c[0x0][0x380] ;  /* 0x0000e000ff047b82 */ /* 0x000e220000000a00 */
[----:B------:R-:W-:-:S07]  /*0900*/  IMAD R11, R2, R0, R3 ;  /* 0x00000000020b7224 */ /* 0x000fce00078e0203 */
[----:B------:R-:W1:Y:S08]  /*0910*/  LDC.64 R6, c[0x0][0x388] ;  /* 0x0000e200ff067b82 */ /* 0x000e700000000a00 */
[----:B------:R-:W2:Y:S01]  /*0920*/  LDC.64 R8, c[0x0][0x390] ;  /* 0x0000e400ff087b82 */ /* 0x000ea20000000a00 */
[----:B0-----:R-:W-:-:S05]  /*0930*/  IMAD.WIDE R4, R11, 0x4, R4 ;  /* 0x000000040b047825 */ /* 0x001fca00078e0204 */
[----:B------:R-:W3:Y:S01]  /*0940*/  LDG.E R10, desc[UR4][R4.64] ;  /* 0x00000004040a7981 */ /* 0x000ee2000c1e1900 */
[----:B-1----:R-:W-:-:S05]  /*0950*/  IMAD.WIDE R6, R11, 0x4, R6 ;  /* 0x000000040b067825 */ /* 0x002fca00078e0206 */
[----:B------:R-:W3:Y:S01]  /*0960*/  LDG.E R13, desc[UR4][R6.64] ;  /* 0x00000004060d7981 */ /* 0x000ee2000c1e1900 */
[----:B--2---:R-:W-:-:S04]  /*0970*/  IMAD.WIDE R8, R11, 0x4, R8 ;  /* 0x000000040b087825 */ /* 0x004fc800078e0208 */
[----:B---3--:R-:W-:Y:S01]  /*0980*/  FADD R19, R10, R13 ;  /* 0x0000000d0a137221 */ /* 0x008fe20000000000 */
[----:B------:R-:W-:-:S04]  /*0990*/  IMAD.WIDE.U32 R10, R0, 0x4, R4 ;  /* 0x00000004000a7825 */ /* 0x000fc800078e0004 */
[C---:B------:R-:W-:Y:S01]  /*09a0*/  IMAD.WIDE.U32 R12, R0.reuse, 0x4, R6 ;  /* 0x00000004000c7825 */ /* 0x040fe200078e0006 */
        /* <DEDUP_REMOVED lines=11> */
[----:B0-----:R-:W-:-:S04]  /*0a60*/  IMAD.WIDE.U32 R8, R0, 0x4, R4 ;  /* 0x0000000400087825 */ /* 0x001fc800078e0004 */
[----:B------:R-:W-:-:S04]  /*0a70*/  IMAD.WIDE.U32 R10, R0, 0x4, R6 ;  /* 0x00000004000a7825 */ /* 0x000fc800078e0006 */
        /* <DEDUP_REMOVED lines=10> */
[----:B-1----:R-:W3:Y:S01]  /*0b20*/  LDG.E R21, desc[UR4][R6.64] ;  /* 0x0000000406157981 */ /* 0x002ee2000c1e1900 */
        /* <DEDUP_REMOVED lines=12> */
[----:B--2---:R-:W2:Y:S04]  /*0bf0*/  LDG.E R19, desc[UR4][R4.64] ;  /* 0x0000000404137981 */ /* 0x004ea8000c1e1900 */
[----:B------:R-:W2:Y:S01]  /*0c00*/  LDG.E R20, desc[UR4][R6.64] ;  /* 0x0000000406147981 */ /* 0x000ea2000c1e1900 */
[----:B------:R-:W-:-:S04]  /*0c10*/  IMAD.WIDE.U32 R12, R0, 0x4, R16 ;  /* 0x00000004000c7825 */ /* 0x000fc800078e0010 */
[----:B------:R-:W-:-:S04]  /*0c20*/  IMAD.WIDE.U32 R8, R0, 0x4, R4 ;  /* 0x0000000400087825 */ /* 0x000fc800078e0004 */
[----:B------:R-:W-:-:S04]  /*0c30*/  IMAD.WIDE.U32 R10, R0, 0x4, R6 ;  /* 0x00000004000a7825 */ /* 0x000fc800078e0006 */
[----:B--2---:R-:W-:-:S05]  /*0c40*/  FADD R19, R19, R20 ;  /* 0x0000001413137221 */ /* 0x004fca0000000000 */
[----:B------:R2:W-:Y:S04]  /*0c50*/  STG.E desc[UR4][R12.64], R19 ;  /* 0x000000130c007986 */ /* 0x0005e8000c101904 */
[----:B------:R-:W0:Y:S04]  /*0c60*/  LDG.E R8, desc[UR4][R8.64] ;  /* 0x0000000408087981 */ /* 0x000e28000c1e1900 */
[----:B------:R-:W0:Y:S01]  /*0c70*/  LDG.E R11, desc[UR4][R10.64] ;  /* 0x000000040a0b7981 */ /* 0x000e22000c1e1900 */
[----:B-1----:R-:W-:Y:S01]  /*0c80*/  IMAD.WIDE.U32 R14, R0, 0x4, R12 ;  /* 0x00000004000e7825 */ /* 0x002fe200078e000c */
[----:B------:R-:W-:-:S03]  /*0c90*/  IADD3 R2, PT, PT, R2, 0x8, RZ ;  /* 0x0000000802027810 */ /* 0x000fc60007ffe0ff */
[----:B0-----:R-:W-:-:S05]  /*0ca0*/  FADD R17, R8, R11 ;  /* 0x0000000b08117221 */ /* 0x001fca0000000000 */
[----:B------:R2:W-:Y:S02]  /*0cb0*/  STG.E desc[UR4][R14.64], R17 ;  /* 0x000000110e007986 */ /* 0x0005e4000c101904 */
.L_x_2:
[----:B------:R-:W-:Y:S05]  /*0cc0*/  @!P1 EXIT ;  /* 0x000000000000994d */ /* 0x000fea0003800000 */
[----:B------:R-:W-:Y:S02]  /*0cd0*/  ISETP.GE.U32.AND P0, PT, R18, 0x4, PT ;  /* 0x000000041200780c */ /* 0x000fe40003f06070 */
[----:B------:R-:W-:-:S04]  /*0ce0*/  LOP3.LUT R4, R0, 0x3, RZ, 0xc0, !PT ;  /* 0x0000000300047812 */ /* 0x000fc800078ec0ff */
[----:B------:R-:W-:-:S07]  /*0cf0*/  ISETP.NE.AND P1, PT, R4, RZ, PT ;  /* 0x000000ff0400720c */ /* 0x000fce0003f25270 */
[----:B------:R-:W-:Y:S06]  /*0d00*/  @!P0 BRA `(.L_x_3) ;  /* 0x0000000000848947 */ /* 0x000fec0003800000 */
[----:B------:R-:W0:Y:S01]  /*0d10*/  LDC.64 R6, c[0x0][0x380] ;  /* 0x0000e000ff067b82 */ /* 0x000e220000000a00 */
[----:B--2---:R-:W-:-:S07]  /*0d20*/  IMAD R13, R2, R0, R3 ;  /* 0x00000000020d7224 */ /* 0x004fce00078e0203 */
[----:B------:R-:W1:Y:S08]  /*0d30*/  LDC.64 R8, c[0x0][0x388] ;  /* 0x0000e200ff087b82 */ /* 0x000e700000000a00 */
[----:B------:R-:W2:Y:S01]  /*0d40*/  LDC.64 R10, c[0x0][0x390] ;  /* 0x0000e400ff0a7b82 */ /* 0x000ea20000000a00 */
[----:B0-----:R-:W-:-:S05]  /*0d50*/  IMAD.WIDE R6, R13, 0x4, R6 ;  /* 0x000000040d067825 */ /* 0x001fca00078e0206 */
[----:B------:R-:W3:Y:S01]  /*0d60*/  LDG.E R5, desc[UR4][R6.64] ;  /* 0x0000000406057981 */ /* 0x000ee2000c1e1900 */
[----:B-1----:R-:W-:-:S05]  /*0d70*/  IMAD.WIDE R8, R13, 0x4, R8 ;  /* 0x000000040d087825 */ /* 0x002fca00078e0208 */
[----:B------:R-:W3:Y:S01]  /*0d80*/  LDG.E R12, desc[UR4][R8.64] ;  /* 0x00000004080c7981 */ /* 0x000ee2000c1e1900 */
[----:B------:R-:W-:-:S04]  /*0d90*/  IMAD.WIDE.U32 R14, R0, 0x4, R8 ;  /* 0x00000004000e7825 */ /* 0x000fc800078e0008 */
[----:B--2---:R-:W-:-:S04]  /*0da0*/  IMAD.WIDE R10, R13, 0x4, R10 ;  /* 0x000000040d0a7825 */ /* 0x004fc800078e020a */
[----:B---3--:R-:W-:Y:S01]  /*0db0*/  FADD R5, R5, R12 ;  /* 0x0000000c05057221 */ /* 0x008fe20000000000 */
        /* <DEDUP_REMOVED lines=18> */
[----:B------:R-:W-:Y:S01]  /*0ee0*/  IMAD.WIDE.U32 R14, R0, 0x4, R18 ;  /* 0x00000004000e7825 */ /* 0x000fe200078e0012 */
[----:B------:R-:W-:-:S03]  /*0ef0*/  IADD3 R2, PT, PT, R2, 0x4, RZ ;  /* 0x0000000402027810 */ /* 0x000fc60007ffe0ff */
[----:B--2---:R-:W-:-:S05]  /*0f00*/  FADD R5, R10, R13 ;  /* 0x0000000d0a057221 */ /* 0x004fca0000000000 */
[----:B------:R1:W-:Y:S02]  /*0f10*/  STG.E desc[UR4][R14.64], R5 ;  /* 0x000000050e007986 */ /* 0x0003e4000c101904 */
.L_x_3:
[----:B------:R-:W-:Y:S05]  /*0f20*/  @!P1 EXIT ;  /* 0x000000000000994d */ /* 0x000fea0003800000 */
[----:B------:R-:W0:Y:S01]  /*0f30*/  LDC.64 R6, c[0x0][0x390] ;  /* 0x0000e400ff067b82 */ /* 0x000e220000000a00 */
[----:B-12---:R-:W-:Y:S01]  /*0f40*/  IMAD R15, R2, R0, R3 ;  /* 0x00000000020f7224 */ /* 0x006fe200078e0203 */
[----:B------:R-:W-:-:S06]  /*0f50*/  IADD3 R14, PT, PT, -R4, RZ, RZ ;  /* 0x000000ff040e7210 */ /* 0x000fcc0007ffe1ff */
[----:B------:R-:W1:Y:S08]  /*0f60*/  LDC.64 R8, c[0x0][0x380] ;  /* 0x0000e000ff087b82 */ /* 0x000e700000000a00 */
[----:B------:R-:W2:Y:S02]  /*0f70*/  LDC.64 R10, c[0x0][0x388] ;  /* 0x0000e200ff0a7b82 */ /* 0x000ea40000000a00 */
.L_x_4:
[----:B--2---:R-:W-:-:S04]  /*0f80*/  IMAD.WIDE R4, R15, 0x4, R10 ;  /* 0x000000040f047825 */ /* 0x004fc800078e020a */
[C---:B-1----:R-:W-:Y:S02]  /*0f90*/  IMAD.WIDE R12, R15.reuse, 0x4, R8 ;  /* 0x000000040f0c7825 */ /* 0x042fe400078e0208 */
[----:B------:R-:W2:Y:S04]  /*0fa0*/  LDG.E R5, desc[UR4][R4.64] ;  /* 0x0000000404057981 */ /* 0x000ea8000c1e1900 */
[----:B------:R-:W2:Y:S01]  /*0fb0*/  LDG.E R12, desc[UR4][R12.64] ;  /* 0x000000040c0c7981 */ /* 0x000ea2000c1e1900 */
[----:B------:R-:W-:Y:S01]  /*0fc0*/  IADD3 R14, PT, PT, R14, 0x1, RZ ;  /* 0x000000010e0e7810 */ /* 0x000fe20007ffe0ff */
[C---:B0--3--:R-:W-:Y:S01]  /*0fd0*/  IMAD.WIDE R2, R15.reuse, 0x4, R6 ;  /* 0x000000040f027825 */ /* 0x049fe200078e0206 */
[----:B------:R-:W-:Y:S02]  /*0fe0*/  IADD3 R15, PT, PT, R15, R0, RZ ;  /* 0x000000000f0f7210 */ /* 0x000fe40007ffe0ff */
[----:B------:R-:W-:Y:S01]  /*0ff0*/  ISETP.NE.AND P0, PT, R14, RZ, PT ;  /* 0x000000ff0e00720c */ /* 0x000fe20003f05270 */
[----:B--2---:R-:W-:-:S05]  /*1000*/  FADD R17, R12, R5 ;  /* 0x000000050c117221 */ /* 0x004fca0000000000 */
[----:B------:R3:W-:Y:S07]  /*1010*/  STG.E desc[UR4][R2.64], R17 ;  /* 0x0000001102007986 */ /* 0x0007ee000c101904 */
[----:B------:R-:W-:Y:S05]  /*1020*/  @P0 BRA `(.L_x_4) ;  /* 0xfffffffc00d40947 */ /* 0x000fea000383ffff */
[----:B------:R-:W-:Y:S05]  /*1030*/  EXIT ;  /* 0x000000000000794d */ /* 0x000fea0003800000 */
.L_x_5:
[----:B------:R-:W-:-:S00]  /*1040*/  BRA `(.L_x_5) ;  /* 0xfffffffc00fc7947 */ /* 0x000fc0000383ffff */
[----:B------:R-:W-:-:S00]  /*1050*/  NOP ;  /* 0x0000000000007918 */ /* 0x000fc00000000000 */
        /* <DEDUP_REMOVED lines=10> */
.L_x_6:


//--------------------- .nv.shared.reserved.0     --------------------------
	.section	.nv.shared.reserved.0,"aw",@nobits
	.weak		__nv_reservedSMEM_offset_0_alias
	.size		__nv_reservedSMEM_offset_0_alias, 0, 64
	.other		__nv_reservedSMEM_offset_0_alias,@"STO_CUDA_RESERVED_SHARED STV_DEFAULT"
__nv_reservedSMEM_offset_0_alias:
	.zero		0
	.zero		64


//--------------------- .nv.constant0._Z14sqmatAddKernelPfS_S_i --------------------------
	.section	.nv.constant0._Z14sqmatAddKernelPfS_S_i,"a",@progbits
	.sectionflags	@""
	.align	4
.nv.constant0._Z14sqmatAddKernelPfS_S_i:
	.zero		924


//--------------------- SYMBOLS --------------------------

	.type		.nv.reservedSmem.offset0,@object
	.size		.nv.reservedSmem.offset0,0x4
